//
// Generated by NVIDIA NVVM Compiler
//
// Compiler Build ID: CL-36424714
// Cuda compilation tools, release 13.0, V13.0.88
// Based on NVVM 20.0.0
//

.version 9.0
.target sm_100
.address_size 64

	// .globl	sum_naive

.visible .entry sum_naive(
	.param .u64 .ptr .align 1 sum_naive_param_0,
	.param .u64 .ptr .align 1 sum_naive_param_1,
	.param .u32 sum_naive_param_2
)
{
	.reg .pred 	%p<11>;
	.reg .b32 	%r<25>;
	.reg .b32 	%f<71>;
	.reg .b64 	%rd<18>;

	ld.param.u64 	%rd9, [sum_naive_param_0];
	ld.param.u64 	%rd10, [sum_naive_param_1];
	ld.param.u32 	%r16, [sum_naive_param_2];
	cvta.to.global.u64 	%rd1, %rd9;
	cvta.to.global.u64 	%rd2, %rd10;
	mov.u32 	%r17, %tid.x;
	setp.eq.s32 	%p1, %r17, 0;
	@%p1 bra 	$L__BB0_14;
	mov.b32 	%r18, 0;
	st.global.u32 	[%rd2], %r18;
	setp.lt.s32 	%p2, %r16, 1;
	@%p2 bra 	$L__BB0_14;
	and.b32  	%r1, %r16, 15;
	setp.lt.u32 	%p3, %r16, 16;
	mov.b32 	%r22, 0;
	mov.f32 	%f67, 0f00000000;
	@%p3 bra 	$L__BB0_5;
	and.b32  	%r22, %r16, 2147483632;
	neg.s32 	%r20, %r22;
	add.s64 	%rd16, %rd1, 32;
	mov.f32 	%f67, 0f00000000;
$L__BB0_4:
	.pragma "nounroll";
	ld.global.f32 	%f12, [%rd16+-32];
	add.f32 	%f13, %f12, %f67;
	st.global.f32 	[%rd2], %f13;
	ld.global.f32 	%f14, [%rd16+-28];
	add.f32 	%f15, %f14, %f13;
	st.global.f32 	[%rd2], %f15;
	ld.global.f32 	%f16, [%rd16+-24];
	add.f32 	%f17, %f16, %f15;
	st.global.f32 	[%rd2], %f17;
	ld.global.f32 	%f18, [%rd16+-20];
	add.f32 	%f19, %f18, %f17;
	st.global.f32 	[%rd2], %f19;
	ld.global.f32 	%f20, [%rd16+-16];
	add.f32 	%f21, %f20, %f19;
	st.global.f32 	[%rd2], %f21;
	ld.global.f32 	%f22, [%rd16+-12];
	add.f32 	%f23, %f22, %f21;
	st.global.f32 	[%rd2], %f23;
	ld.global.f32 	%f24, [%rd16+-8];
	add.f32 	%f25, %f24, %f23;
	st.global.f32 	[%rd2], %f25;
	ld.global.f32 	%f26, [%rd16+-4];
	add.f32 	%f27, %f26, %f25;
	st.global.f32 	[%rd2], %f27;
	ld.global.f32 	%f28, [%rd16];
	add.f32 	%f29, %f28, %f27;
	st.global.f32 	[%rd2], %f29;
	ld.global.f32 	%f30, [%rd16+4];
	add.f32 	%f31, %f30, %f29;
	st.global.f32 	[%rd2], %f31;
	ld.global.f32 	%f32, [%rd16+8];
	add.f32 	%f33, %f32, %f31;
	st.global.f32 	[%rd2], %f33;
	ld.global.f32 	%f34, [%rd16+12];
	add.f32 	%f35, %f34, %f33;
	st.global.f32 	[%rd2], %f35;
	ld.global.f32 	%f36, [%rd16+16];
	add.f32 	%f37, %f36, %f35;
	st.global.f32 	[%rd2], %f37;
	ld.global.f32 	%f38, [%rd16+20];
	add.f32 	%f39, %f38, %f37;
	st.global.f32 	[%rd2], %f39;
	ld.global.f32 	%f40, [%rd16+24];
	add.f32 	%f41, %f40, %f39;
	st.global.f32 	[%rd2], %f41;
	ld.global.f32 	%f42, [%rd16+28];
	add.f32 	%f67, %f42, %f41;
	st.global.f32 	[%rd2], %f67;
	add.s32 	%r20, %r20, 16;
	add.s64 	%rd16, %rd16, 64;
	setp.ne.s32 	%p4, %r20, 0;
	@%p4 bra 	$L__BB0_4;
$L__BB0_5:
	setp.eq.s32 	%p5, %r1, 0;
	@%p5 bra 	$L__BB0_14;
	and.b32  	%r7, %r16, 7;
	setp.lt.u32 	%p6, %r1, 8;
	@%p6 bra 	$L__BB0_8;
	mul.wide.u32 	%rd11, %r22, 4;
	add.s64 	%rd12, %rd1, %rd11;
	ld.global.f32 	%f43, [%rd12];
	add.f32 	%f44, %f43, %f67;
	st.global.f32 	[%rd2], %f44;
	ld.global.f32 	%f45, [%rd12+4];
	add.f32 	%f46, %f45, %f44;
	st.global.f32 	[%rd2], %f46;
	ld.global.f32 	%f47, [%rd12+8];
	add.f32 	%f48, %f47, %f46;
	st.global.f32 	[%rd2], %f48;
	ld.global.f32 	%f49, [%rd12+12];
	add.f32 	%f50, %f49, %f48;
	st.global.f32 	[%rd2], %f50;
	ld.global.f32 	%f51, [%rd12+16];
	add.f32 	%f52, %f51, %f50;
	st.global.f32 	[%rd2], %f52;
	ld.global.f32 	%f53, [%rd12+20];
	add.f32 	%f54, %f53, %f52;
	st.global.f32 	[%rd2], %f54;
	ld.global.f32 	%f55, [%rd12+24];
	add.f32 	%f56, %f55, %f54;
	st.global.f32 	[%rd2], %f56;
	ld.global.f32 	%f57, [%rd12+28];
	add.f32 	%f67, %f57, %f56;
	st.global.f32 	[%rd2], %f67;
	add.s32 	%r22, %r22, 8;
$L__BB0_8:
	setp.eq.s32 	%p7, %r7, 0;
	@%p7 bra 	$L__BB0_14;
	and.b32  	%r10, %r16, 3;
	setp.lt.u32 	%p8, %r7, 4;
	@%p8 bra 	$L__BB0_11;
	mul.wide.u32 	%rd13, %r22, 4;
	add.s64 	%rd14, %rd1, %rd13;
	ld.global.f32 	%f58, [%rd14];
	add.f32 	%f59, %f58, %f67;
	st.global.f32 	[%rd2], %f59;
	ld.global.f32 	%f60, [%rd14+4];
	add.f32 	%f61, %f60, %f59;
	st.global.f32 	[%rd2], %f61;
	ld.global.f32 	%f62, [%rd14+8];
	add.f32 	%f63, %f62, %f61;
	st.global.f32 	[%rd2], %f63;
	ld.global.f32 	%f64, [%rd14+12];
	add.f32 	%f67, %f64, %f63;
	st.global.f32 	[%rd2], %f67;
	add.s32 	%r22, %r22, 4;
$L__BB0_11:
	setp.eq.s32 	%p9, %r10, 0;
	@%p9 bra 	$L__BB0_14;
	mul.wide.u32 	%rd15, %r22, 4;
	add.s64 	%rd17, %rd1, %rd15;
	neg.s32 	%r24, %r10;
$L__BB0_13:
	.pragma "nounroll";
	ld.global.f32 	%f65, [%rd17];
	add.f32 	%f67, %f65, %f67;
	st.global.f32 	[%rd2], %f67;
	add.s64 	%rd17, %rd17, 4;
	add.s32 	%r24, %r24, 1;
	setp.ne.s32 	%p10, %r24, 0;
	@%p10 bra 	$L__BB0_13;
$L__BB0_14:
	ret;

}


// ===== COMPILED SASS (sm_100) =====

	.target	sm_100

	.elftype	@"ET_EXEC"


//--------------------- .note.nv.tkinfo           --------------------------
	.section	.note.nv.tkinfo,"",@"SHT_NOTE"
	.sectionflags	@"SHF_NOTE_NV_TKINFO"
	.tkinfo
        /*0018*/ 	.word	0x00000002
        /*0030*/ 	.string	""
        /*0030*/ 	.string	"ptxas"
        /*0030*/ 	.string	"Cuda compilation tools, release 13.0, V13.0.88"
        /*0030*/ 	.string	"Build cuda_13.0.r13.0/compiler.36424714_0"
        /*0030*/ 	.string	"-arch sm_100 -m 64 "



//--------------------- .note.nv.cuinfo           --------------------------
	.section	.note.nv.cuinfo,"",@"SHT_NOTE"
	.sectionflags	@"SHF_NOTE_NV_CUINFO"
        /*0018*/ 	.short	0x0002
        /*001a*/ 	.short	0x0064
        /*001c*/ 	.short	0x0082
	.zero		2


//--------------------- .nv.info                  --------------------------
	.section	.nv.info,"",@"SHT_CUDA_INFO"
	.align	4


	//----- nvinfo : EIATTR_REGCOUNT
	.align		4
        /*0000*/ 	.byte	0x04, 0x2f
        /*0002*/ 	.short	(.L_1 - .L_0)
	.align		4
.L_0:
        /*0004*/ 	.word	index@(sum_naive)
        /*0008*/ 	.word	0x00000014


	//----- nvinfo : EIATTR_FRAME_SIZE
	.align		4
.L_1:
        /*000c*/ 	.byte	0x04, 0x11
        /*000e*/ 	.short	(.L_3 - .L_2)
	.align		4
.L_2:
        /*0010*/ 	.word	index@(sum_naive)
        /*0014*/ 	.word	0x00000000


	//----- nvinfo : EIATTR_MIN_STACK_SIZE
	.align		4
.L_3:
        /*0018*/ 	.byte	0x04, 0x12
        /*001a*/ 	.short	(.L_5 - .L_4)
	.align		4
.L_4:
        /*001c*/ 	.word	index@(sum_naive)
        /*0020*/ 	.word	0x00000000
.L_5:


//--------------------- .nv.compat                --------------------------
	.section	.nv.compat,"",@"SHT_CUDA_COMPAT_INFO"
	.align	4
        /*0000*/ 	.byte	0x02, 0x09, 0x00, 0x00, 0x02, 0x02, 0x01, 0x00, 0x02, 0x05, 0x05, 0x00, 0x03, 0x07, 0x01, 0x01
        /*0010*/ 	.byte	0x02, 0x03, 0x00, 0x00, 0x02, 0x06, 0x01, 0x00, 0x04, 0x0b, 0x08, 0x00, 0x09, 0x00, 0x00, 0x00
        /*0020*/ 	.byte	0x00, 0x00, 0x00, 0x00


//--------------------- .nv.info.sum_naive        --------------------------
	.section	.nv.info.sum_naive,"",@"SHT_CUDA_INFO"
	.sectionflags	@""
	.align	4


	//----- nvinfo : EIATTR_CUDA_API_VERSION
	.align		4
        /*0000*/ 	.byte	0x04, 0x37
        /*0002*/ 	.short	(.L_7 - .L_6)
.L_6:
        /*0004*/ 	.word	0x00000082


	//----- nvinfo : EIATTR_KPARAM_INFO
	.align		4
.L_7:
        /*0008*/ 	.byte	0x04, 0x17
        /*000a*/ 	.short	(.L_9 - .L_8)
.L_8:
        /*000c*/ 	.word	0x00000000
        /*0010*/ 	.short	0x0002
        /*0012*/ 	.short	0x0010
        /*0014*/ 	.byte	0x00, 0xf0, 0x11, 0x00


	//----- nvinfo : EIATTR_KPARAM_INFO
	.align		4
.L_9:
        /*0018*/ 	.byte	0x04, 0x17
        /*001a*/ 	.short	(.L_11 - .L_10)
.L_10:
        /*001c*/ 	.word	0x00000000
        /*0020*/ 	.short	0x0001
        /*0022*/ 	.short	0x0008
        /*0024*/ 	.byte	0x00, 0xf5, 0x21, 0x00


	//----- nvinfo : EIATTR_KPARAM_INFO
	.align		4
.L_11:
        /*0028*/ 	.byte	0x04, 0x17
        /*002a*/ 	.short	(.L_13 - .L_12)
.L_12:
        /*002c*/ 	.word	0x00000000
        /*0030*/ 	.short	0x0000
        /*0032*/ 	.short	0x0000
        /*0034*/ 	.byte	0x00, 0xf5, 0x21, 0x00


	//----- nvinfo : EIATTR_SPARSE_MMA_MASK
	.align		4
.L_13:
        /*0038*/ 	.byte	0x03, 0x50
        /*003a*/ 	.short	0x0000


	//----- nvinfo : EIATTR_MAXREG_COUNT
	.align		4
        /*003c*/ 	.byte	0x03, 0x1b
        /*003e*/ 	.short	0x00ff


	//----- nvinfo : EIATTR_MERCURY_ISA_VERSION
	.align		4
        /*0040*/ 	.byte	0x03, 0x5f
        /*0042*/ 	.short	0x0101


	//----- nvinfo : EIATTR_VRC_CTA_INIT_COUNT
	.align		4
        /*0044*/ 	.byte	0x02, 0x4a
	.zero		1
	.zero		1


	//----- nvinfo : EIATTR_EXIT_INSTR_OFFSETS
	.align		4
        /*0048*/ 	.byte	0x04, 0x1c
        /*004a*/ 	.short	(.L_15 - .L_14)


	//   ....[0]....
.L_14:
        /*004c*/ 	.word	0x00000030


	//   ....[1]....
        /*0050*/ 	.word	0x00000090


	//   ....[2]....
        /*0054*/ 	.word	0x000004f0


	//   ....[3]....
        /*0058*/ 	.word	0x000006f0


	//   ....[4]....
        /*005c*/ 	.word	0x00000830


	//   ....[5]....
        /*0060*/ 	.word	0x000008f0


	//----- nvinfo : EIATTR_CBANK_PARAM_SIZE
	.align		4
.L_15:
        /*0064*/ 	.byte	0x03, 0x19
        /*0066*/ 	.short	0x0014


	//----- nvinfo : EIATTR_PARAM_CBANK
	.align		4
        /*0068*/ 	.byte	0x04, 0x0a
        /*006a*/ 	.short	(.L_17 - .L_16)
	.align		4
.L_16:
        /*006c*/ 	.word	index@(.nv.constant0.sum_naive)
        /*0070*/ 	.short	0x0380
        /*0072*/ 	.short	0x0014


	//----- nvinfo : EIATTR_SW_WAR
	.align		4
.L_17:
        /*0074*/ 	.byte	0x04, 0x36
        /*0076*/ 	.short	(.L_19 - .L_18)
.L_18:
        /*0078*/ 	.word	0x00000008
.L_19:


//--------------------- .nv.callgraph             --------------------------
	.section	.nv.callgraph,"",@"SHT_CUDA_CALLGRAPH"
	.align	4
	.sectionentsize	8
	.align		4
        /*0000*/ 	.word	0x00000000
	.align		4
        /*0004*/ 	.word	0xffffffff
	.align		4
        /*0008*/ 	.word	0x00000000
	.align		4
        /*000c*/ 	.word	0xfffffffe
	.align		4
        /*0010*/ 	.word	0x00000000
	.align		4
        /*0014*/ 	.word	0xfffffffd
	.align		4
        /*0018*/ 	.word	0x00000000
	.align		4
        /*001c*/ 	.word	0xfffffffc


//--------------------- .text.sum_naive           --------------------------
	.section	.text.sum_naive,"ax",@progbits
	.align	128
        .global         sum_naive
        .type           sum_naive,@function
        .size           sum_naive,(.L_x_6 - sum_naive)
        .other          sum_naive,@"STO_CUDA_ENTRY STV_DEFAULT"
sum_naive:
.text.sum_naive:
[----:B------:R-:W-:Y:S01]  /*0000*/  LDC R1, c[0x0][0x37c] ;  /* 0x0000df00ff017b82 */ /* 0x000fe20000000800 */
[----:B------:R-:W0:Y:S02]  /*0010*/  S2R R0, SR_TID.X ;  /* 0x0000000000007919 */ /* 0x000e240000002100 */
[----:B0-----:R-:W-:-:S13]  /*0020*/  ISETP.NE.AND P0, PT, R0, RZ, PT ;  /* 0x000000ff0000720c */ /* 0x001fda0003f05270 */
[----:B------:R-:W-:Y:S05]  /*0030*/  @!P0 EXIT ;  /* 0x000000000000894d */ /* 0x000fea0003800000 */
[----:B------:R-:W0:Y:S01]  /*0040*/  LDC R6, c[0x0][0x390] ;  /* 0x0000e400ff067b82 */ /* 0x000e220000000800 */
[----:B------:R-:W1:Y:S07]  /*0050*/  LDCU.64 UR6, c[0x0][0x358] ;  /* 0x00006b00ff0677ac */ /* 0x000e6e0008000a00 */
[----:B------:R-:W1:Y:S01]  /*0060*/  LDC.64 R2, c[0x0][0x388] ;  /* 0x0000e200ff027b82 */ /* 0x000e620000000a00 */
[----:B0-----:R-:W-:Y:S01]  /*0070*/  ISETP.GE.AND P0, PT, R6, 0x1, PT ;  /* 0x000000010600780c */ /* 0x001fe20003f06270 */
[----:B-1----:R0:W-:-:S12]  /*0080*/  STG.E desc[UR6][R2.64], RZ ;  /* 0x000000ff02007986 */ /* 0x0021d8000c101906 */
[----:B------:R-:W-:Y:S05]  /*0090*/  @!P0 EXIT ;  /* 0x000000000000894d */ /* 0x000fea0003800000 */
[C---:B------:R-:W-:Y:S01]  /*00a0*/  ISETP.GE.U32.AND P1, PT, R6.reuse, 0x10, PT ;  /* 0x000000100600780c */ /* 0x040fe20003f26070 */
[----:B------:R-:W-:Y:S01]  /*00b0*/  HFMA2 R0, -RZ, RZ, 0, 0 ;  /* 0x00000000ff007431 */ /* 0x000fe200000001ff */
[----:B------:R-:W-:Y:S02]  /*00c0*/  LOP3.LUT R10, R6, 0xf, RZ, 0xc0, !PT ;  /* 0x0000000f060a7812 */ /* 0x000fe400078ec0ff */
[----:B------:R-:W-:Y:S02]  /*00d0*/  MOV R9, RZ ;  /* 0x000000ff00097202 */ /* 0x000fe40000000f00 */
[----:B------:R-:W-:-:S07]  /*00e0*/  ISETP.NE.AND P0, PT, R10, RZ, PT ;  /* 0x000000ff0a00720c */ /* 0x000fce0003f05270 */
[----:B------:R-:W-:Y:S06]  /*00f0*/  @!P1 BRA `(.L_x_0) ;  /* 0x0000000000fc9947 */ /* 0x000fec0003800000 */
[----:B------:R-:W1:Y:S01]  /*0100*/  LDCU.64 UR4, c[0x0][0x380] ;  /* 0x00007000ff0477ac */ /* 0x000e620008000a00 */
[----:B------:R-:W-:Y:S02]  /*0110*/  LOP3.LUT R0, R6, 0x7ffffff0, RZ, 0xc0, !PT ;  /* 0x7ffffff006007812 */ /* 0x000fe400078ec0ff */
[----:B------:R-:W-:Y:S02]  /*0120*/  MOV R9, RZ ;  /* 0x000000ff00097202 */ /* 0x000fe40000000f00 */
[----:B------:R-:W-:Y:S01]  /*0130*/  IADD3 R7, PT, PT, -R0, RZ, RZ ;  /* 0x000000ff00077210 */ /* 0x000fe20007ffe1ff */
[----:B-1----:R-:W-:-:S04]  /*0140*/  UIADD3 UR4, UP0, UPT, UR4, 0x20, URZ ;  /* 0x0000002004047890 */ /* 0x002fc8000ff1e0ff */
[----:B------:R-:W-:Y:S02]  /*0150*/  UIADD3.X UR5, UPT, UPT, URZ, UR5, URZ, UP0, !UPT ;  /* 0x00000005ff057290 */ /* 0x000fe400087fe4ff */
[----:B------:R-:W-:-:S04]  /*0160*/  MOV R8, UR4 ;  /* 0x0000000400087c02 */ /* 0x000fc80008000f00 */
[----:B------:R-:W-:-:S07]  /*0170*/  MOV R15, UR5 ;  /* 0x00000005000f7c02 */ /* 0x000fce0008000f00 */
.L_x_1:
[----:B------:R-:W-:Y:S02]  /*0180*/  MOV R4, R8 ;  /* 0x0000000800047202 */ /* 0x000fe40000000f00 */
[----:B------:R-:W-:-:S05]  /*0190*/  MOV R5, R15 ;  /* 0x0000000f00057202 */ /* 0x000fca0000000f00 */
[----:B------:R-:W2:Y:S02]  /*01a0*/  LDG.E R8, desc[UR6][R4.64+-0x20] ;  /* 0xffffe00604087981 */ /* 0x000ea4000c1e1900 */
[----:B--2-4-:R-:W-:-:S05]  /*01b0*/  FADD R9, R8, R9 ;  /* 0x0000000908097221 */ /* 0x014fca0000000000 */
[----:B------:R1:W-:Y:S04]  /*01c0*/  STG.E desc[UR6][R2.64], R9 ;  /* 0x0000000902007986 */ /* 0x0003e8000c101906 */
[----:B------:R-:W2:Y:S02]  /*01d0*/  LDG.E R8, desc[UR6][R4.64+-0x1c] ;  /* 0xffffe40604087981 */ /* 0x000ea4000c1e1900 */
[----:B--2---:R-:W-:-:S05]  /*01e0*/  FADD R11, R9, R8 ;  /* 0x00000008090b7221 */ /* 0x004fca0000000000 */
[----:B------:R2:W-:Y:S04]  /*01f0*/  STG.E desc[UR6][R2.64], R11 ;  /* 0x0000000b02007986 */ /* 0x0005e8000c101906 */
[----:B------:R-:W3:Y:S02]  /*0200*/  LDG.E R8, desc[UR6][R4.64+-0x18] ;  /* 0xffffe80604087981 */ /* 0x000ee4000c1e1900 */
[----:B---3--:R-:W-:-:S05]  /*0210*/  FADD R13, R11, R8 ;  /* 0x000000080b0d7221 */ /* 0x008fca0000000000 */
[----:B------:R3:W-:Y:S04]  /*0220*/  STG.E desc[UR6][R2.64], R13 ;  /* 0x0000000d02007986 */ /* 0x0007e8000c101906 */
[----:B------:R-:W4:Y:S02]  /*0230*/  LDG.E R8, desc[UR6][R4.64+-0x14] ;  /* 0xffffec0604087981 */ /* 0x000f24000c1e1900 */
[----:B----4-:R-:W-:-:S05]  /*0240*/  FADD R15, R13, R8 ;  /* 0x000000080d0f7221 */ /* 0x010fca0000000000 */
[----:B------:R4:W-:Y:S04]  /*0250*/  STG.E desc[UR6][R2.64], R15 ;  /* 0x0000000f02007986 */ /* 0x0009e8000c101906 */
[----:B------:R-:W1:Y:S02]  /*0260*/  LDG.E R8, desc[UR6][R4.64+-0x10] ;  /* 0xfffff00604087981 */ /* 0x000e64000c1e1900 */
[----:B-1----:R-:W-:-:S05]  /*0270*/  FADD R9, R15, R8 ;  /* 0x000000080f097221 */ /* 0x002fca0000000000 */
        /* <DEDUP_REMOVED lines=12> */
[----:B------:R-:W-:Y:S04]  /*0340*/  STG.E desc[UR6][R2.64], R9 ;  /* 0x0000000902007986 */ /* 0x000fe8000c101906 */
        /* <DEDUP_REMOVED lines=9> */
[----:B------:R-:W4:Y:S02]  /*03e0*/  LDG.E R8, desc[UR6][R4.64+0x10] ;  /* 0x0000100604087981 */ /* 0x000f24000c1e1900 */
[----:B----4-:R-:W-:-:S05]  /*03f0*/  FADD R17, R15, R8 ;  /* 0x000000080f117221 */ /* 0x010fca0000000000 */
[----:B------:R4:W-:Y:S04]  /*0400*/  STG.E desc[UR6][R2.64], R17 ;  /* 0x0000001102007986 */ /* 0x0009e8000c101906 */
[----:B------:R-:W1:Y:S02]  /*0410*/  LDG.E R8, desc[UR6][R4.64+0x14] ;  /* 0x0000140604087981 */ /* 0x000e64000c1e1900 */
[----:B-1----:R-:W-:-:S05]  /*0420*/  FADD R11, R17, R8 ;  /* 0x00000008110b7221 */ /* 0x002fca0000000000 */
[----:B------:R4:W-:Y:S04]  /*0430*/  STG.E desc[UR6][R2.64], R11 ;  /* 0x0000000b02007986 */ /* 0x0009e8000c101906 */
[----:B------:R-:W2:Y:S01]  /*0440*/  LDG.E R8, desc[UR6][R4.64+0x18] ;  /* 0x0000180604087981 */ /* 0x000ea2000c1e1900 */
[----:B------:R-:W-:Y:S01]  /*0450*/  IADD3 R7, PT, PT, R7, 0x10, RZ ;  /* 0x0000001007077810 */ /* 0x000fe20007ffe0ff */
[----:B--2---:R-:W-:-:S05]  /*0460*/  FADD R13, R11, R8 ;  /* 0x000000080b0d7221 */ /* 0x004fca0000000000 */
[----:B------:R4:W-:Y:S04]  /*0470*/  STG.E desc[UR6][R2.64], R13 ;  /* 0x0000000d02007986 */ /* 0x0009e8000c101906 */
[----:B------:R-:W2:Y:S01]  /*0480*/  LDG.E R8, desc[UR6][R4.64+0x1c] ;  /* 0x00001c0604087981 */ /* 0x000ea2000c1e1900 */
[----:B------:R-:W-:Y:S01]  /*0490*/  ISETP.NE.AND P1, PT, R7, RZ, PT ;  /* 0x000000ff0700720c */ /* 0x000fe20003f25270 */
[----:B--2---:R-:W-:Y:S01]  /*04a0*/  FADD R9, R13, R8 ;  /* 0x000000080d097221 */ /* 0x004fe20000000000 */
[----:B------:R-:W-:-:S04]  /*04b0*/  IADD3 R8, P2, PT, R4, 0x40, RZ ;  /* 0x0000004004087810 */ /* 0x000fc80007f5e0ff */
[----:B------:R4:W-:Y:S01]  /*04c0*/  STG.E desc[UR6][R2.64], R9 ;  /* 0x0000000902007986 */ /* 0x0009e2000c101906 */
[----:B---3--:R-:W-:-:S06]  /*04d0*/  IADD3.X R15, PT, PT, RZ, R5, RZ, P2, !PT ;  /* 0x00000005ff0f7210 */ /* 0x008fcc00017fe4ff */
[----:B------:R-:W-:Y:S05]  /*04e0*/  @P1 BRA `(.L_x_1) ;  /* 0xfffffffc00241947 */ /* 0x000fea000383ffff */
.L_x_0:
[----:B------:R-:W-:Y:S05]  /*04f0*/  @!P0 EXIT ;  /* 0x000000000000894d */ /* 0x000fea0003800000 */
[----:B------:R-:W-:Y:S02]  /*0500*/  ISETP.GE.U32.AND P0, PT, R10, 0x8, PT ;  /* 0x000000080a00780c */ /* 0x000fe40003f06070 */
[----:B------:R-:W-:-:S04]  /*0510*/  LOP3.LUT R12, R6, 0x7, RZ, 0xc0, !PT ;  /* 0x00000007060c7812 */ /* 0x000fc800078ec0ff */
[----:B------:R-:W-:-:S07]  /*0520*/  ISETP.NE.AND P1, PT, R12, RZ, PT ;  /* 0x000000ff0c00720c */ /* 0x000fce0003f25270 */
[----:B------:R-:W-:Y:S06]  /*0530*/  @!P0 BRA `(.L_x_2) ;  /* 0x00000000006c8947 */ /* 0x000fec0003800000 */
[----:B------:R-:W1:Y:S02]  /*0540*/  LDC.64 R4, c[0x0][0x380] ;  /* 0x0000e000ff047b82 */ /* 0x000e640000000a00 */
[----:B-1----:R-:W-:-:S05]  /*0550*/  IMAD.WIDE.U32 R4, R0, 0x4, R4 ;  /* 0x0000000400047825 */ /* 0x002fca00078e0004 */
[----:B------:R-:W4:Y:S02]  /*0560*/  LDG.E R8, desc[UR6][R4.64] ;  /* 0x0000000604087981 */ /* 0x000f24000c1e1900 */
[----:B----4-:R-:W-:-:S05]  /*0570*/  FADD R9, R9, R8 ;  /* 0x0000000809097221 */ /* 0x010fca0000000000 */
[----:B------:R-:W-:Y:S04]  /*0580*/  STG.E desc[UR6][R2.64], R9 ;  /* 0x0000000902007986 */ /* 0x000fe8000c101906 */
[----:B------:R-:W2:Y:S02]  /*0590*/  LDG.E R8, desc[UR6][R4.64+0x4] ;  /* 0x0000040604087981 */ /* 0x000ea4000c1e1900 */
[----:B--2---:R-:W-:-:S05]  /*05a0*/  FADD R7, R9, R8 ;  /* 0x0000000809077221 */ /* 0x004fca0000000000 */
        /* <DEDUP_REMOVED lines=16> */
[----:B------:R-:W2:Y:S01]  /*06b0*/  LDG.E R8, desc[UR6][R4.64+0x1c] ;  /* 0x00001c0604087981 */ /* 0x000ea2000c1e1900 */
[----:B------:R-:W-:Y:S01]  /*06c0*/  IADD3 R0, PT, PT, R0, 0x8, RZ ;  /* 0x0000000800007810 */ /* 0x000fe20007ffe0ff */
[----:B--2---:R-:W-:-:S05]  /*06d0*/  FADD R9, R11, R8 ;  /* 0x000000080b097221 */ /* 0x004fca0000000000 */
[----:B------:R3:W-:Y:S02]  /*06e0*/  STG.E desc[UR6][R2.64], R9 ;  /* 0x0000000902007986 */ /* 0x0007e4000c101906 */
.L_x_2:
[----:B------:R-:W-:Y:S05]  /*06f0*/  @!P1 EXIT ;  /* 0x000000000000994d */ /* 0x000fea0003800000 */
[----:B------:R-:W-:Y:S02]  /*0700*/  ISETP.GE.U32.AND P0, PT, R12, 0x4, PT ;  /* 0x000000040c00780c */ /* 0x000fe40003f06070 */
[----:B------:R-:W-:-:S04]  /*0710*/  LOP3.LUT R6, R6, 0x3, RZ, 0xc0, !PT ;  /* 0x0000000306067812 */ /* 0x000fc800078ec0ff */
[----:B------:R-:W-:-:S07]  /*0720*/  ISETP.NE.AND P1, PT, R6, RZ, PT ;  /* 0x000000ff0600720c */ /* 0x000fce0003f25270 */
[----:B------:R-:W-:Y:S06]  /*0730*/  @!P0 BRA `(.L_x_3) ;  /* 0x00000000003c8947 */ /* 0x000fec0003800000 */
[----:B------:R-:W1:Y:S02]  /*0740*/  LDC.64 R4, c[0x0][0x380] ;  /* 0x0000e000ff047b82 */ /* 0x000e640000000a00 */
[----:B-1----:R-:W-:-:S05]  /*0750*/  IMAD.WIDE.U32 R4, R0, 0x4, R4 ;  /* 0x0000000400047825 */ /* 0x002fca00078e0004 */
[----:B------:R-:W3:Y:S02]  /*0760*/  LDG.E R8, desc[UR6][R4.64] ;  /* 0x0000000604087981 */ /* 0x000ee4000c1e1900 */
[----:B---3--:R-:W-:-:S05]  /*0770*/  FADD R7, R9, R8 ;  /* 0x0000000809077221 */ /* 0x008fca0000000000 */
[----:B------:R1:W-:Y:S04]  /*0780*/  STG.E desc[UR6][R2.64], R7 ;  /* 0x0000000702007986 */ /* 0x0003e8000c101906 */
[----:B------:R-:W4:Y:S02]  /*0790*/  LDG.E R8, desc[UR6][R4.64+0x4] ;  /* 0x0000040604087981 */ /* 0x000f24000c1e1900 */
[----:B----4-:R-:W-:-:S05]  /*07a0*/  FADD R11, R7, R8 ;  /* 0x00000008070b7221 */ /* 0x010fca0000000000 */
        /* <DEDUP_REMOVED lines=8> */
.L_x_3:
[----:B------:R-:W-:Y:S05]  /*0830*/  @!P1 EXIT ;  /* 0x000000000000994d */ /* 0x000fea0003800000 */
[----:B------:R-:W2:Y:S01]  /*0840*/  LDC.64 R4, c[0x0][0x380] ;  /* 0x0000e000ff047b82 */ /* 0x000ea20000000a00 */
[----:B------:R-:W-:Y:S01]  /*0850*/  IADD3 R6, PT, PT, -R6, RZ, RZ ;  /* 0x000000ff06067210 */ /* 0x000fe20007ffe1ff */
[----:B--2---:R-:W-:-:S07]  /*0860*/  IMAD.WIDE.U32 R4, R0, 0x4, R4 ;  /* 0x0000000400047825 */ /* 0x004fce00078e0004 */
.L_x_4:
[----:B--2---:R2:W1:Y:S01]  /*0870*/  LDG.E R0, desc[UR6][R4.64] ;  /* 0x0000000604007981 */ /* 0x004462000c1e1900 */
[----:B------:R-:W-:-:S04]  /*0880*/  IADD3 R6, PT, PT, R6, 0x1, RZ ;  /* 0x0000000106067810 */ /* 0x000fc80007ffe0ff */
[----:B------:R-:W-:Y:S02]  /*0890*/  ISETP.NE.AND P0, PT, R6, RZ, PT ;  /* 0x000000ff0600720c */ /* 0x000fe40003f05270 */
[----:B--2---:R-:W-:-:S04]  /*08a0*/  IADD3 R4, P1, PT, R4, 0x4, RZ ;  /* 0x0000000404047810 */ /* 0x004fc80007f3e0ff */
[----:B------:R-:W-:Y:S01]  /*08b0*/  IADD3.X R5, PT, PT, RZ, R5, RZ, P1, !PT ;  /* 0x00000005ff057210 */ /* 0x000fe20000ffe4ff */
[----:B-1-34-:R-:W-:-:S05]  /*08c0*/  FADD R9, R0, R9 ;  /* 0x0000000900097221 */ /* 0x01afca0000000000 */
[----:B------:R2:W-:Y:S01]  /*08d0*/  STG.E desc[UR6][R2.64], R9 ;  /* 0x0000000902007986 */ /* 0x0005e2000c101906 */
[----:B------:R-:W-:Y:S05]  /*08e0*/  @P0 BRA `(.L_x_4) ;  /* 0xfffffffc00e00947 */ /* 0x000fea000383ffff */
[----:B------:R-:W-:Y:S05]  /*08f0*/  EXIT ;  /* 0x000000000000794d */ /* 0x000fea0003800000 */
.L_x_5:
[----:B------:R-:W-:-:S00]  /*0900*/  BRA `(.L_x_5) ;  /* 0xfffffffc00fc7947 */ /* 0x000fc0000383ffff */
[----:B------:R-:W-:-:S00]  /*0910*/  NOP ;  /* 0x0000000000007918 */ /* 0x000fc00000000000 */
        /* <DEDUP_REMOVED lines=14> */
.L_x_6:


//--------------------- .nv.shared.reserved.0     --------------------------
	.section	.nv.shared.reserved.0,"aw",@nobits
	.weak		__nv_reservedSMEM_offset_0_alias
	.size		__nv_reservedSMEM_offset_0_alias, 0, 64
	.other		__nv_reservedSMEM_offset_0_alias,@"STO_CUDA_RESERVED_SHARED STV_DEFAULT"
__nv_reservedSMEM_offset_0_alias:
	.zero		0
	.zero		64


//--------------------- .nv.constant0.sum_naive   --------------------------
	.section	.nv.constant0.sum_naive,"a",@progbits
	.sectionflags	@""
	.align	4
.nv.constant0.sum_naive:
	.zero		916


//--------------------- SYMBOLS --------------------------

	.type		.nv.reservedSmem.offset0,@object
	.size		.nv.reservedSmem.offset0,0x4
